	.headerflags	@"EF_CUDA_TEXMODE_UNIFIED EF_CUDA_64BIT_ADDRESS EF_CUDA_ACCELERATORS EF_CUDA_SM90 EF_CUDA_VIRTUAL_SM(EF_CUDA_SM90)"
	.elftype	@"ET_EXEC"


//--------------------- .nv.info                  --------------------------
	.section	.nv.info,"",@"SHT_CUDA_INFO"
	.align	4


	//----- nvinfo : EIATTR_REGCOUNT
	.align		4
        /*0000*/ 	.byte	0x04, 0x2f
        /*0002*/ 	.short	(.L_3 - .L_2)
	.align		4
.L_2:
        /*0004*/ 	.word	index@(triton_poi_fused__native_batch_norm_legit_no_training_26)
        /*0008*/ 	.word	0x00000012


	//----- nvinfo : EIATTR_MIN_STACK_SIZE
	.align		4
.L_3:
        /*000c*/ 	.byte	0x04, 0x12
        /*000e*/ 	.short	(.L_5 - .L_4)
	.align		4
.L_4:
        /*0010*/ 	.word	index@(triton_poi_fused__native_batch_norm_legit_no_training_26)
        /*0014*/ 	.word	0x00000000


	//----- nvinfo : EIATTR_FRAME_SIZE
	.align		4
.L_5:
        /*0018*/ 	.byte	0x04, 0x11
        /*001a*/ 	.short	(.L_7 - .L_6)
	.align		4
.L_6:
        /*001c*/ 	.word	index@(triton_poi_fused__native_batch_norm_legit_no_training_26)
        /*0020*/ 	.word	0x00000000


	//----- nvinfo : EIATTR_MIN_STACK_SIZE
	.align		4
.L_7:
        /*0024*/ 	.byte	0x04, 0x12
        /*0026*/ 	.short	(.L_9 - .L_8)
	.align		4
.L_8:
        /*0028*/ 	.word	index@(triton_poi_fused__native_batch_norm_legit_no_training_26)
        /*002c*/ 	.word	0x00000000
.L_9:


//--------------------- .nv.info.triton_poi_fused__native_batch_norm_legit_no_training_26 --------------------------
	.section	.nv.info.triton_poi_fused__native_batch_norm_legit_no_training_26,"",@"SHT_CUDA_INFO"
	.sectionflags	@""
	.align	4


	//----- nvinfo : EIATTR_CUDA_API_VERSION
	.align		4
        /*0000*/ 	.byte	0x04, 0x37
        /*0002*/ 	.short	(.L_11 - .L_10)
.L_10:
        /*0004*/ 	.word	0x0000007c


	//----- nvinfo : EIATTR_KPARAM_INFO
	.align		4
.L_11:
        /*0008*/ 	.byte	0x04, 0x17
        /*000a*/ 	.short	(.L_13 - .L_12)
.L_12:
        /*000c*/ 	.word	0x00000000
        /*0010*/ 	.short	0x0006
        /*0012*/ 	.short	0x0030
        /*0014*/ 	.byte	0x00, 0xf0, 0x11, 0x00


	//----- nvinfo : EIATTR_KPARAM_INFO
	.align		4
.L_13:
        /*0018*/ 	.byte	0x04, 0x17
        /*001a*/ 	.short	(.L_15 - .L_14)
.L_14:
        /*001c*/ 	.word	0x00000000
        /*0020*/ 	.short	0x0005
        /*0022*/ 	.short	0x0028
        /*0024*/ 	.byte	0x00, 0xf4, 0x21, 0x00


	//----- nvinfo : EIATTR_KPARAM_INFO
	.align		4
.L_15:
        /*0028*/ 	.byte	0x04, 0x17
        /*002a*/ 	.short	(.L_17 - .L_16)
.L_16:
        /*002c*/ 	.word	0x00000000
        /*0030*/ 	.short	0x0004
        /*0032*/ 	.short	0x0020
        /*0034*/ 	.byte	0x00, 0xf4, 0x21, 0x00


	//----- nvinfo : EIATTR_KPARAM_INFO
	.align		4
.L_17:
        /*0038*/ 	.byte	0x04, 0x17
        /*003a*/ 	.short	(.L_19 - .L_18)
.L_18:
        /*003c*/ 	.word	0x00000000
        /*0040*/ 	.short	0x0003
        /*0042*/ 	.short	0x0018
        /*0044*/ 	.byte	0x00, 0xf4, 0x21, 0x00


	//----- nvinfo : EIATTR_KPARAM_INFO
	.align		4
.L_19:
        /*0048*/ 	.byte	0x04, 0x17
        /*004a*/ 	.short	(.L_21 - .L_20)
.L_20:
        /*004c*/ 	.word	0x00000000
        /*0050*/ 	.short	0x0002
        /*0052*/ 	.short	0x0010
        /*0054*/ 	.byte	0x00, 0xf4, 0x21, 0x00


	//----- nvinfo : EIATTR_KPARAM_INFO
	.align		4
.L_21:
        /*0058*/ 	.byte	0x04, 0x17
        /*005a*/ 	.short	(.L_23 - .L_22)
.L_22:
        /*005c*/ 	.word	0x00000000
        /*0060*/ 	.short	0x0001
        /*0062*/ 	.short	0x0008
        /*0064*/ 	.byte	0x00, 0xf4, 0x21, 0x00


	//----- nvinfo : EIATTR_KPARAM_INFO
	.align		4
.L_23:
        /*0068*/ 	.byte	0x04, 0x17
        /*006a*/ 	.short	(.L_25 - .L_24)
.L_24:
        /*006c*/ 	.word	0x00000000
        /*0070*/ 	.short	0x0000
        /*0072*/ 	.short	0x0000
        /*0074*/ 	.byte	0x00, 0xf4, 0x21, 0x00


	//----- nvinfo : EIATTR_SPARSE_MMA_MASK
	.align		4
.L_25:
        /*0078*/ 	.byte	0x03, 0x50
        /*007a*/ 	.short	0x0000


	//----- nvinfo : EIATTR_MAXREG_COUNT
	.align		4
        /*007c*/ 	.byte	0x03, 0x1b
        /*007e*/ 	.short	0x00ff


	//----- nvinfo : EIATTR_EXIT_INSTR_OFFSETS
	.align		4
        /*0080*/ 	.byte	0x04, 0x1c
        /*0082*/ 	.short	(.L_27 - .L_26)


	//   ....[0]....
.L_26:
        /*0084*/ 	.word	0x000002d0


	//   ....[1]....
        /*0088*/ 	.word	0x000002f0


	//----- nvinfo : EIATTR_REQNTID
	.align		4
.L_27:
        /*008c*/ 	.byte	0x04, 0x10
        /*008e*/ 	.short	(.L_29 - .L_28)
.L_28:
        /*0090*/ 	.word	0x00000080
        /*0094*/ 	.word	0x00000001
        /*0098*/ 	.word	0x00000001


	//----- nvinfo : EIATTR_CBANK_PARAM_SIZE
	.align		4
.L_29:
        /*009c*/ 	.byte	0x03, 0x19
        /*009e*/ 	.short	0x0034


	//----- nvinfo : EIATTR_PARAM_CBANK
	.align		4
        /*00a0*/ 	.byte	0x04, 0x0a
        /*00a2*/ 	.short	(.L_31 - .L_30)
	.align		4
.L_30:
        /*00a4*/ 	.word	index@(.nv.constant0.triton_poi_fused__native_batch_norm_legit_no_training_26)
        /*00a8*/ 	.short	0x0210
        /*00aa*/ 	.short	0x0034


	//----- nvinfo : EIATTR_SW_WAR
	.align		4
.L_31:
        /*00ac*/ 	.byte	0x04, 0x36
        /*00ae*/ 	.short	(.L_33 - .L_32)
.L_32:
        /*00b0*/ 	.word	0x00000008
.L_33:


//--------------------- .nv.callgraph             --------------------------
	.section	.nv.callgraph,"",@"SHT_CUDA_CALLGRAPH"
	.align	4
	.sectionentsize	8
	.align		4
        /*0000*/ 	.word	0x00000000
	.align		4
        /*0004*/ 	.word	0xffffffff
	.align		4
        /*0008*/ 	.word	0x00000000
	.align		4
        /*000c*/ 	.word	0xfffffffe
	.align		4
        /*0010*/ 	.word	0x00000000
	.align		4
        /*0014*/ 	.word	0xfffffffd
	.align		4
        /*0018*/ 	.word	0x00000000
	.align		4
        /*001c*/ 	.word	0xfffffffc


//--------------------- .nv.constant4             --------------------------
	.section	.nv.constant4,"a",@progbits
	.align	8
	.align		8
.nv.constant4:
        /*0000*/ 	.dword	_$_str
	.align		8
        /*0008*/ 	.dword	_$_str_$_2


//--------------------- .text.triton_poi_fused__native_batch_norm_legit_no_training_26 --------------------------
	.section	.text.triton_poi_fused__native_batch_norm_legit_no_training_26,"ax",@progbits
	.align	128
        .global         triton_poi_fused__native_batch_norm_legit_no_training_26
        .type           triton_poi_fused__native_batch_norm_legit_no_training_26,@function
        .size           triton_poi_fused__native_batch_norm_legit_no_training_26,(.L_x_1 - triton_poi_fused__native_batch_norm_legit_no_training_26)
        .other          triton_poi_fused__native_batch_norm_legit_no_training_26,@"STO_CUDA_ENTRY STV_DEFAULT"
triton_poi_fused__native_batch_norm_legit_no_training_26:
.text.triton_poi_fused__native_batch_norm_legit_no_training_26:
[----:B------:R-:W0:Y:S01]  /*0000*/  LDC R1, c[0x0][0x28] ;  /* 0x00000a00ff017b82 */ /* 0x000e220000000800 */
[----:B------:R-:W1:Y:S07]  /*0010*/  S2R R0, SR_TID.X ;  /* 0x0000000000007919 */ /* 0x000e6e0000002100 */
[----:B------:R-:W2:Y:S01]  /*0020*/  LDC.64 R8, c[0x0][0x220] ;  /* 0x00008800ff087b82 */ /* 0x000ea20000000a00 */
[----:B------:R-:W-:Y:S01]  /*0030*/  HFMA2.MMA R14, -RZ, RZ, 0, 0 ;  /* 0x00000000ff0e7435 */ /* 0x000fe200000001ff */
[----:B------:R-:W-:Y:S01]  /*0040*/  ULDC.64 UR4, c[0x0][0x208] ;  /* 0x0000820000047ab9 */ /* 0x000fe20000000a00 */
[----:B------:R-:W3:Y:S05]  /*0050*/  S2R R3, SR_CTAID.X ;  /* 0x0000000000037919 */ /* 0x000eea0000002500 */
[----:B------:R-:W4:Y:S08]  /*0060*/  LDC.64 R4, c[0x0][0x210] ;  /* 0x00008400ff047b82 */ /* 0x000f300000000a00 */
[----:B------:R-:W5:Y:S08]  /*0070*/  LDC.64 R6, c[0x0][0x218] ;  /* 0x00008600ff067b82 */ /* 0x000f700000000a00 */
[----:B------:R-:W5:Y:S01]  /*0080*/  LDC.64 R10, c[0x0][0x228] ;  /* 0x00008a00ff0a7b82 */ /* 0x000f620000000a00 */
[----:B-1----:R-:W-:-:S07]  /*0090*/  LOP3.LUT R0, R0, 0x7f, RZ, 0xc0, !PT ;  /* 0x0000007f00007812 */ /* 0x002fce00078ec0ff */
[----:B------:R-:W1:Y:S01]  /*00a0*/  LDC.64 R12, c[0x0][0x230] ;  /* 0x00008c00ff0c7b82 */ /* 0x000e620000000a00 */
[----:B---3--:R-:W-:-:S04]  /*00b0*/  LEA R0, R3, R0, 0x7 ;  /* 0x0000000003007211 */ /* 0x008fc800078e38ff */
[C---:B------:R-:W-:Y:S01]  /*00c0*/  ISETP.GE.AND P2, PT, R0.reuse, 0xa00, PT ;  /* 0x00000a000000780c */ /* 0x040fe20003f46270 */
[----:B------:R-:W-:-:S05]  /*00d0*/  IMAD.HI R2, R0, 0x66666667, RZ ;  /* 0x6666666700027827 */ /* 0x000fca00078e02ff */
[----:B------:R-:W-:-:S04]  /*00e0*/  SHF.R.U32.HI R3, RZ, 0x1f, R2 ;  /* 0x0000001fff037819 */ /* 0x000fc80000011602 */
[----:B------:R-:W-:-:S05]  /*00f0*/  LEA.HI.SX32 R3, R2, R3, 0x1a ;  /* 0x0000000302037211 */ /* 0x000fca00078fd2ff */
[----:B------:R-:W-:-:S04]  /*0100*/  IMAD R15, R3, -0xa0, R0 ;  /* 0xffffff60030f7824 */ /* 0x000fc800078e0200 */
[----:B--2---:R-:W-:-:S05]  /*0110*/  IMAD.WIDE R8, R15, 0x4, R8 ;  /* 0x000000040f087825 */ /* 0x004fca00078e0208 */
[----:B------:R2:W3:Y:S01]  /*0120*/  @!P2 LDG.E.EL R14, desc[UR4][R8.64] ;  /* 0x00000004080ea981 */ /* 0x0004e2000c2e1900 */
[----:B------:R-:W-:Y:S01]  /*0130*/  CS2R R2, SRZ ;  /* 0x0000000000027805 */ /* 0x000fe2000001ff00 */
[----:B----4-:R-:W-:-:S04]  /*0140*/  IMAD.WIDE R4, R0, 0x4, R4 ;  /* 0x0000000400047825 */ /* 0x010fc800078e0204 */
[C---:B-----5:R-:W-:Y:S01]  /*0150*/  IMAD.WIDE R6, R15.reuse, 0x4, R6 ;  /* 0x000000040f067825 */ /* 0x060fe200078e0206 */
[----:B------:R4:W5:Y:S03]  /*0160*/  @!P2 LDG.E R2, desc[UR4][R4.64] ;  /* 0x000000040402a981 */ /* 0x000966000c1e1900 */
[C---:B0-2---:R-:W-:Y:S01]  /*0170*/  IMAD.WIDE R8, R15.reuse, 0x4, R10 ;  /* 0x000000040f087825 */ /* 0x045fe200078e020a */
[----:B------:R0:W5:Y:S03]  /*0180*/  @!P2 LDG.E.EL R3, desc[UR4][R6.64] ;  /* 0x000000040603a981 */ /* 0x000166000c2e1900 */
[----:B-1----:R-:W-:Y:S01]  /*0190*/  IMAD.WIDE R10, R15, 0x4, R12 ;  /* 0x000000040f0a7825 */ /* 0x002fe200078e020c */
[----:B------:R-:W-:Y:S01]  /*01a0*/  CS2R R12, SRZ ;  /* 0x00000000000c7805 */ /* 0x000fe2000001ff00 */
[----:B----4-:R-:W1:Y:S05]  /*01b0*/  LDC.64 R4, c[0x0][0x238] ;  /* 0x00008e00ff047b82 */ /* 0x010e6a0000000a00 */
[----:B------:R-:W2:Y:S04]  /*01c0*/  @!P2 LDG.E.EL R12, desc[UR4][R8.64] ;  /* 0x00000004080ca981 */ /* 0x000ea8000c2e1900 */
[----:B------:R-:W2:Y:S01]  /*01d0*/  @!P2 LDG.E.EL R13, desc[UR4][R10.64] ;  /* 0x000000040a0da981 */ /* 0x000ea2000c2e1900 */
[----:B0-----:R-:W-:Y:S01]  /*01e0*/  MOV R6, 0x3e800000 ;  /* 0x3e80000000067802 */ /* 0x001fe20000000f00 */
[----:B---3--:R-:W-:-:S04]  /*01f0*/  FADD R14, R14, 9.9999997473787516356e-06 ;  /* 0x3727c5ac0e0e7421 */ /* 0x008fc80000000000 */
[----:B------:R-:W0:Y:S01]  /*0200*/  MUFU.SQRT R15, R14 ;  /* 0x0000000e000f7308 */ /* 0x000e220000002000 */
[----:B-----5:R-:W-:Y:S01]  /*0210*/  FADD R2, -R3, R2 ;  /* 0x0000000203027221 */ /* 0x020fe20000000100 */
[C---:B0-----:R-:W-:Y:S02]  /*0220*/  FSETP.GT.AND P0, PT, R15.reuse, 8.50705917302346158658e+37, PT ;  /* 0x7e8000000f00780b */ /* 0x041fe40003f04000 */
[----:B------:R-:W-:Y:S02]  /*0230*/  FSETP.GEU.AND P1, PT, R15, 1.175494350822287508e-38, PT ;  /* 0x008000000f00780b */ /* 0x000fe40003f2e000 */
[----:B------:R-:W-:-:S09]  /*0240*/  FSEL R6, R6, 1, P0 ;  /* 0x3f80000006067808 */ /* 0x000fd20000000000 */
[----:B------:R-:W-:Y:S02]  /*0250*/  @P0 FMUL R15, R15, 0.25 ;  /* 0x3e8000000f0f0820 */ /* 0x000fe40000400000 */
[----:B------:R-:W-:Y:S02]  /*0260*/  @!P1 FMUL R6, R6, 16777216 ;  /* 0x4b80000006069820 */ /* 0x000fe40000400000 */
[----:B------:R-:W-:-:S06]  /*0270*/  @!P1 FMUL R15, R15, 16777216 ;  /* 0x4b8000000f0f9820 */ /* 0x000fcc0000400000 */
[----:B------:R-:W0:Y:S02]  /*0280*/  MUFU.RCP R15, R15 ;  /* 0x0000000f000f7308 */ /* 0x000e240000001000 */
[----:B0-----:R-:W-:-:S04]  /*0290*/  FMUL R3, R15, R6 ;  /* 0x000000060f037220 */ /* 0x001fc80000400000 */
[----:B------:R-:W-:Y:S01]  /*02a0*/  FMUL R6, R2, R3 ;  /* 0x0000000302067220 */ /* 0x000fe20000400000 */
[----:B-1----:R-:W-:-:S04]  /*02b0*/  IMAD.WIDE R2, R0, 0x4, R4 ;  /* 0x0000000400027825 */ /* 0x002fc800078e0204 */
[----:B--2---:R-:W-:Y:S01]  /*02c0*/  FFMA R13, R6, R12, R13 ;  /* 0x0000000c060d7223 */ /* 0x004fe2000000000d */
[----:B------:R-:W-:Y:S06]  /*02d0*/  @P2 EXIT ;  /* 0x000000000000294d */ /* 0x000fec0003800000 */
[----:B------:R-:W-:Y:S01]  /*02e0*/  STG.E desc[UR4][R2.64], R13 ;  /* 0x0000000d02007986 */ /* 0x000fe2000c101904 */
[----:B------:R-:W-:Y:S05]  /*02f0*/  EXIT ;  /* 0x000000000000794d */ /* 0x000fea0003800000 */
.L_x_0:
[----:B------:R-:W-:-:S00]  /*0300*/  BRA `(.L_x_0) ;  /* 0xfffffffc00fc7947 */ /* 0x000fc0000383ffff */
[----:B------:R-:W-:-:S00]  /*0310*/  NOP ;  /* 0x0000000000007918 */ /* 0x000fc00000000000 */
        /* <DEDUP_REMOVED lines=14> */
.L_x_1:


//--------------------- .nv.global.init           --------------------------
	.section	.nv.global.init,"aw",@progbits
.nv.global.init:
	.type		_$_str,@object
	.size		_$_str,(_$_str_$_2 - _$_str)
_$_str:
        /*0000*/ 	.byte	0x5f, 0x5f, 0x43, 0x55, 0x44, 0x41, 0x5f, 0x46, 0x54, 0x5a, 0x00
	.type		_$_str_$_2,@object
	.size		_$_str_$_2,(.L_1 - _$_str_$_2)
_$_str_$_2:
        /*000b*/ 	.byte	0x5f, 0x5f, 0x43, 0x55, 0x44, 0x41, 0x5f, 0x50, 0x52, 0x45, 0x43, 0x5f, 0x53, 0x51, 0x52, 0x54
        /*001b*/ 	.byte	0x00
.L_1:


//--------------------- .nv.constant0.triton_poi_fused__native_batch_norm_legit_no_training_26 --------------------------
	.section	.nv.constant0.triton_poi_fused__native_batch_norm_legit_no_training_26,"a",@progbits
	.sectionflags	@""
	.align	4
.nv.constant0.triton_poi_fused__native_batch_norm_legit_no_training_26:
	.zero		580
